//
// Generated by NVIDIA NVVM Compiler
//
// Compiler Build ID: CL-36424714
// Cuda compilation tools, release 13.0, V13.0.88
// Based on NVVM 20.0.0
//

.version 9.0
.target sm_100
.address_size 64

	// .globl	_Z6kernelPiS_
// _ZZ6kernelPiS_E5cache has been demoted

.visible .entry _Z6kernelPiS_(
	.param .u64 .ptr .align 1 _Z6kernelPiS__param_0,
	.param .u64 .ptr .align 1 _Z6kernelPiS__param_1
)
{
	.reg .pred 	%p<8>;
	.reg .b32 	%r<27>;
	.reg .b64 	%rd<14>;
	// demoted variable
	.shared .align 4 .b8 _ZZ6kernelPiS_E5cache[16];
	ld.param.u64 	%rd6, [_Z6kernelPiS__param_0];
	ld.param.u64 	%rd5, [_Z6kernelPiS__param_1];
	cvta.to.global.u64 	%rd1, %rd6;
	mov.u32 	%r1, %tid.x;
	mov.u32 	%r2, %ctaid.x;
	shl.b32 	%r15, %r2, 3;
	add.s32 	%r3, %r15, %r1;
	mul.wide.u32 	%rd7, %r3, 4;
	add.s64 	%rd13, %rd1, %rd7;
	ld.global.u32 	%r25, [%rd13];
	setp.gt.u32 	%p1, %r1, 7;
	@%p1 bra 	$L__BB0_3;
	mov.u32 	%r24, %r1;
$L__BB0_2:
	ld.global.u32 	%r16, [%rd13];
	max.s32 	%r25, %r16, %r25;
	add.s32 	%r8, %r24, 4;
	add.s64 	%rd13, %rd13, 16;
	setp.lt.u32 	%p2, %r24, 4;
	mov.u32 	%r24, %r8;
	@%p2 bra 	$L__BB0_2;
$L__BB0_3:
	shl.b32 	%r17, %r1, 2;
	mov.u32 	%r18, _ZZ6kernelPiS_E5cache;
	add.s32 	%r10, %r18, %r17;
	st.shared.u32 	[%r10], %r25;
	bar.sync 	0;
	mov.u32 	%r26, %ntid.x;
	setp.lt.u32 	%p3, %r26, 2;
	@%p3 bra 	$L__BB0_8;
$L__BB0_4:
	mov.u32 	%r12, %r26;
	shr.u32 	%r26, %r12, 1;
	setp.ge.u32 	%p4, %r1, %r26;
	@%p4 bra 	$L__BB0_7;
	shl.b32 	%r19, %r26, 2;
	add.s32 	%r20, %r10, %r19;
	ld.shared.u32 	%r14, [%r20];
	ld.shared.u32 	%r21, [%r10];
	setp.le.s32 	%p5, %r14, %r21;
	@%p5 bra 	$L__BB0_7;
	st.shared.u32 	[%r10], %r14;
$L__BB0_7:
	bar.sync 	0;
	setp.gt.u32 	%p6, %r12, 3;
	@%p6 bra 	$L__BB0_4;
$L__BB0_8:
	setp.ne.s32 	%p7, %r1, 0;
	@%p7 bra 	$L__BB0_10;
	ld.shared.u32 	%r22, [_ZZ6kernelPiS_E5cache];
	cvta.to.global.u64 	%rd10, %rd5;
	mul.wide.u32 	%rd11, %r2, 4;
	add.s64 	%rd12, %rd10, %rd11;
	st.global.u32 	[%rd12], %r22;
$L__BB0_10:
	ret;

}
	// .globl	_Z7kernel2PiS_
.visible .entry _Z7kernel2PiS_(
	.param .u64 .ptr .align 1 _Z7kernel2PiS__param_0,
	.param .u64 .ptr .align 1 _Z7kernel2PiS__param_1
)
{
	.reg .b32 	%r<18>;
	.reg .b64 	%rd<9>;

	ld.param.u64 	%rd1, [_Z7kernel2PiS__param_0];
	ld.param.u64 	%rd2, [_Z7kernel2PiS__param_1];
	cvta.to.global.u64 	%rd3, %rd1;
	mov.u32 	%r1, %ctaid.x;
	shl.b32 	%r2, %r1, 3;
	mul.wide.u32 	%rd4, %r2, 4;
	add.s64 	%rd5, %rd3, %rd4;
	ld.global.u32 	%r3, [%rd5];
	ld.global.u32 	%r4, [%rd5+4];
	max.s32 	%r5, %r4, %r3;
	ld.global.u32 	%r6, [%rd5+8];
	max.s32 	%r7, %r6, %r5;
	ld.global.u32 	%r8, [%rd5+12];
	max.s32 	%r9, %r8, %r7;
	ld.global.u32 	%r10, [%rd5+16];
	max.s32 	%r11, %r10, %r9;
	ld.global.u32 	%r12, [%rd5+20];
	max.s32 	%r13, %r12, %r11;
	ld.global.u32 	%r14, [%rd5+24];
	max.s32 	%r15, %r14, %r13;
	ld.global.u32 	%r16, [%rd5+28];
	max.s32 	%r17, %r16, %r15;
	cvta.to.global.u64 	%rd6, %rd2;
	mul.wide.u32 	%rd7, %r1, 4;
	add.s64 	%rd8, %rd6, %rd7;
	st.global.u32 	[%rd8], %r17;
	ret;

}


// ===== COMPILED SASS (sm_100) =====

	.target	sm_100

	.elftype	@"ET_EXEC"


//--------------------- .note.nv.tkinfo           --------------------------
	.section	.note.nv.tkinfo,"",@"SHT_NOTE"
	.sectionflags	@"SHF_NOTE_NV_TKINFO"
	.tkinfo
        /*0018*/ 	.word	0x00000002
        /*0030*/ 	.string	""
        /*0030*/ 	.string	"ptxas"
        /*0030*/ 	.string	"Cuda compilation tools, release 13.0, V13.0.88"
        /*0030*/ 	.string	"Build cuda_13.0.r13.0/compiler.36424714_0"
        /*0030*/ 	.string	"-arch sm_100 -m 64 "



//--------------------- .note.nv.cuinfo           --------------------------
	.section	.note.nv.cuinfo,"",@"SHT_NOTE"
	.sectionflags	@"SHF_NOTE_NV_CUINFO"
        /*0018*/ 	.short	0x0002
        /*001a*/ 	.short	0x0064
        /*001c*/ 	.short	0x0082
	.zero		2


//--------------------- .nv.info                  --------------------------
	.section	.nv.info,"",@"SHT_CUDA_INFO"
	.align	4


	//----- nvinfo : EIATTR_REGCOUNT
	.align		4
        /*0000*/ 	.byte	0x04, 0x2f
        /*0002*/ 	.short	(.L_1 - .L_0)
	.align		4
.L_0:
        /*0004*/ 	.word	index@(_Z6kernelPiS_)
        /*0008*/ 	.word	0x0000000a


	//----- nvinfo : EIATTR_FRAME_SIZE
	.align		4
.L_1:
        /*000c*/ 	.byte	0x04, 0x11
        /*000e*/ 	.short	(.L_3 - .L_2)
	.align		4
.L_2:
        /*0010*/ 	.word	index@(_Z6kernelPiS_)
        /*0014*/ 	.word	0x00000000


	//----- nvinfo : EIATTR_REGCOUNT
	.align		4
.L_3:
        /*0018*/ 	.byte	0x04, 0x2f
        /*001a*/ 	.short	(.L_5 - .L_4)
	.align		4
.L_4:
        /*001c*/ 	.word	index@(_Z7kernel2PiS_)
        /*0020*/ 	.word	0x00000012


	//----- nvinfo : EIATTR_FRAME_SIZE
	.align		4
.L_5:
        /*0024*/ 	.byte	0x04, 0x11
        /*0026*/ 	.short	(.L_7 - .L_6)
	.align		4
.L_6:
        /*0028*/ 	.word	index@(_Z7kernel2PiS_)
        /*002c*/ 	.word	0x00000000


	//----- nvinfo : EIATTR_MIN_STACK_SIZE
	.align		4
.L_7:
        /*0030*/ 	.byte	0x04, 0x12
        /*0032*/ 	.short	(.L_9 - .L_8)
	.align		4
.L_8:
        /*0034*/ 	.word	index@(_Z7kernel2PiS_)
        /*0038*/ 	.word	0x00000000


	//----- nvinfo : EIATTR_MIN_STACK_SIZE
	.align		4
.L_9:
        /*003c*/ 	.byte	0x04, 0x12
        /*003e*/ 	.short	(.L_11 - .L_10)
	.align		4
.L_10:
        /*0040*/ 	.word	index@(_Z6kernelPiS_)
        /*0044*/ 	.word	0x00000000
.L_11:


//--------------------- .nv.compat                --------------------------
	.section	.nv.compat,"",@"SHT_CUDA_COMPAT_INFO"
	.align	4
        /*0000*/ 	.byte	0x02, 0x09, 0x00, 0x00, 0x02, 0x02, 0x01, 0x00, 0x02, 0x05, 0x05, 0x00, 0x03, 0x07, 0x01, 0x01
        /*0010*/ 	.byte	0x02, 0x03, 0x00, 0x00, 0x02, 0x06, 0x01, 0x00, 0x04, 0x0b, 0x08, 0x00, 0x09, 0x00, 0x00, 0x00
        /*0020*/ 	.byte	0x00, 0x00, 0x00, 0x00


//--------------------- .nv.info._Z7kernel2PiS_   --------------------------
	.section	.nv.info._Z7kernel2PiS_,"",@"SHT_CUDA_INFO"
	.sectionflags	@""
	.align	4


	//----- nvinfo : EIATTR_CUDA_API_VERSION
	.align		4
        /*0000*/ 	.byte	0x04, 0x37
        /*0002*/ 	.short	(.L_13 - .L_12)
.L_12:
        /*0004*/ 	.word	0x00000082


	//----- nvinfo : EIATTR_KPARAM_INFO
	.align		4
.L_13:
        /*0008*/ 	.byte	0x04, 0x17
        /*000a*/ 	.short	(.L_15 - .L_14)
.L_14:
        /*000c*/ 	.word	0x00000000
        /*0010*/ 	.short	0x0001
        /*0012*/ 	.short	0x0008
        /*0014*/ 	.byte	0x00, 0xf5, 0x21, 0x00


	//----- nvinfo : EIATTR_KPARAM_INFO
	.align		4
.L_15:
        /*0018*/ 	.byte	0x04, 0x17
        /*001a*/ 	.short	(.L_17 - .L_16)
.L_16:
        /*001c*/ 	.word	0x00000000
        /*0020*/ 	.short	0x0000
        /*0022*/ 	.short	0x0000
        /*0024*/ 	.byte	0x00, 0xf5, 0x21, 0x00


	//----- nvinfo : EIATTR_SPARSE_MMA_MASK
	.align		4
.L_17:
        /*0028*/ 	.byte	0x03, 0x50
        /*002a*/ 	.short	0x0000


	//----- nvinfo : EIATTR_MAXREG_COUNT
	.align		4
        /*002c*/ 	.byte	0x03, 0x1b
        /*002e*/ 	.short	0x00ff


	//----- nvinfo : EIATTR_MERCURY_ISA_VERSION
	.align		4
        /*0030*/ 	.byte	0x03, 0x5f
        /*0032*/ 	.short	0x0101


	//----- nvinfo : EIATTR_VRC_CTA_INIT_COUNT
	.align		4
        /*0034*/ 	.byte	0x02, 0x4a
	.zero		1
	.zero		1


	//----- nvinfo : EIATTR_EXIT_INSTR_OFFSETS
	.align		4
        /*0038*/ 	.byte	0x04, 0x1c
        /*003a*/ 	.short	(.L_19 - .L_18)


	//   ....[0]....
.L_18:
        /*003c*/ 	.word	0x00000150


	//----- nvinfo : EIATTR_CBANK_PARAM_SIZE
	.align		4
.L_19:
        /*0040*/ 	.byte	0x03, 0x19
        /*0042*/ 	.short	0x0010


	//----- nvinfo : EIATTR_PARAM_CBANK
	.align		4
        /*0044*/ 	.byte	0x04, 0x0a
        /*0046*/ 	.short	(.L_21 - .L_20)
	.align		4
.L_20:
        /*0048*/ 	.word	index@(.nv.constant0._Z7kernel2PiS_)
        /*004c*/ 	.short	0x0380
        /*004e*/ 	.short	0x0010


	//----- nvinfo : EIATTR_SW_WAR
	.align		4
.L_21:
        /*0050*/ 	.byte	0x04, 0x36
        /*0052*/ 	.short	(.L_23 - .L_22)
.L_22:
        /*0054*/ 	.word	0x00000008
.L_23:


//--------------------- .nv.info._Z6kernelPiS_    --------------------------
	.section	.nv.info._Z6kernelPiS_,"",@"SHT_CUDA_INFO"
	.sectionflags	@""
	.align	4


	//----- nvinfo : EIATTR_CUDA_API_VERSION
	.align		4
        /*0000*/ 	.byte	0x04, 0x37
        /*0002*/ 	.short	(.L_25 - .L_24)
.L_24:
        /*0004*/ 	.word	0x00000082


	//----- nvinfo : EIATTR_KPARAM_INFO
	.align		4
.L_25:
        /*0008*/ 	.byte	0x04, 0x17
        /*000a*/ 	.short	(.L_27 - .L_26)
.L_26:
        /*000c*/ 	.word	0x00000000
        /*0010*/ 	.short	0x0001
        /*0012*/ 	.short	0x0008
        /*0014*/ 	.byte	0x00, 0xf5, 0x21, 0x00


	//----- nvinfo : EIATTR_KPARAM_INFO
	.align		4
.L_27:
        /*0018*/ 	.byte	0x04, 0x17
        /*001a*/ 	.short	(.L_29 - .L_28)
.L_28:
        /*001c*/ 	.word	0x00000000
        /*0020*/ 	.short	0x0000
        /*0022*/ 	.short	0x0000
        /*0024*/ 	.byte	0x00, 0xf5, 0x21, 0x00


	//----- nvinfo : EIATTR_SPARSE_MMA_MASK
	.align		4
.L_29:
        /*0028*/ 	.byte	0x03, 0x50
        /*002a*/ 	.short	0x0000


	//----- nvinfo : EIATTR_MAXREG_COUNT
	.align		4
        /*002c*/ 	.byte	0x03, 0x1b
        /*002e*/ 	.short	0x00ff


	//----- nvinfo : EIATTR_NUM_BARRIERS
	.align		4
        /*0030*/ 	.byte	0x02, 0x4c
        /*0032*/ 	.byte	0x01
	.zero		1


	//----- nvinfo : EIATTR_MERCURY_ISA_VERSION
	.align		4
        /*0034*/ 	.byte	0x03, 0x5f
        /*0036*/ 	.short	0x0101


	//----- nvinfo : EIATTR_VRC_CTA_INIT_COUNT
	.align		4
        /*0038*/ 	.byte	0x02, 0x4a
	.zero		1
	.zero		1


	//----- nvinfo : EIATTR_EXIT_INSTR_OFFSETS
	.align		4
        /*003c*/ 	.byte	0x04, 0x1c
        /*003e*/ 	.short	(.L_31 - .L_30)


	//   ....[0]....
.L_30:
        /*0040*/ 	.word	0x000002f0


	//   ....[1]....
        /*0044*/ 	.word	0x00000370


	//----- nvinfo : EIATTR_CRS_STACK_SIZE
	.align		4
.L_31:
        /*0048*/ 	.byte	0x04, 0x1e
        /*004a*/ 	.short	(.L_33 - .L_32)
.L_32:
        /*004c*/ 	.word	0x00000000


	//----- nvinfo : EIATTR_CBANK_PARAM_SIZE
	.align		4
.L_33:
        /*0050*/ 	.byte	0x03, 0x19
        /*0052*/ 	.short	0x0010


	//----- nvinfo : EIATTR_PARAM_CBANK
	.align		4
        /*0054*/ 	.byte	0x04, 0x0a
        /*0056*/ 	.short	(.L_35 - .L_34)
	.align		4
.L_34:
        /*0058*/ 	.word	index@(.nv.constant0._Z6kernelPiS_)
        /*005c*/ 	.short	0x0380
        /*005e*/ 	.short	0x0010


	//----- nvinfo : EIATTR_SW_WAR
	.align		4
.L_35:
        /*0060*/ 	.byte	0x04, 0x36
        /*0062*/ 	.short	(.L_37 - .L_36)
.L_36:
        /*0064*/ 	.word	0x00000008
.L_37:


//--------------------- .nv.callgraph             --------------------------
	.section	.nv.callgraph,"",@"SHT_CUDA_CALLGRAPH"
	.align	4
	.sectionentsize	8
	.align		4
        /*0000*/ 	.word	0x00000000
	.align		4
        /*0004*/ 	.word	0xffffffff
	.align		4
        /*0008*/ 	.word	0x00000000
	.align		4
        /*000c*/ 	.word	0xfffffffe
	.align		4
        /*0010*/ 	.word	0x00000000
	.align		4
        /*0014*/ 	.word	0xfffffffd
	.align		4
        /*0018*/ 	.word	0x00000000
	.align		4
        /*001c*/ 	.word	0xfffffffc


//--------------------- .text._Z7kernel2PiS_      --------------------------
	.section	.text._Z7kernel2PiS_,"ax",@progbits
	.align	128
        .global         _Z7kernel2PiS_
        .type           _Z7kernel2PiS_,@function
        .size           _Z7kernel2PiS_,(.L_x_9 - _Z7kernel2PiS_)
        .other          _Z7kernel2PiS_,@"STO_CUDA_ENTRY STV_DEFAULT"
_Z7kernel2PiS_:
.text._Z7kernel2PiS_:
[----:B------:R-:W-:Y:S01]  /*0000*/  LDC R1, c[0x0][0x37c] ;  /* 0x0000df00ff017b82 */ /* 0x000fe20000000800 */
[----:B------:R-:W0:Y:S07]  /*0010*/  S2R R15, SR_CTAID.X ;  /* 0x00000000000f7919 */ /* 0x000e2e0000002500 */
[----:B------:R-:W1:Y:S01]  /*0020*/  LDC.64 R2, c[0x0][0x380] ;  /* 0x0000e000ff027b82 */ /* 0x000e620000000a00 */
[----:B------:R-:W2:Y:S01]  /*0030*/  LDCU.64 UR4, c[0x0][0x358] ;  /* 0x00006b00ff0477ac */ /* 0x000ea20008000a00 */
[----:B0-----:R-:W-:-:S04]  /*0040*/  IMAD.SHL.U32 R5, R15, 0x8, RZ ;  /* 0x000000080f057824 */ /* 0x001fc800078e00ff */
[----:B-1----:R-:W-:Y:S02]  /*0050*/  IMAD.WIDE.U32 R2, R5, 0x4, R2 ;  /* 0x0000000405027825 */ /* 0x002fe400078e0002 */
[----:B------:R-:W0:Y:S03]  /*0060*/  LDC.64 R4, c[0x0][0x388] ;  /* 0x0000e200ff047b82 */ /* 0x000e260000000a00 */
[----:B--2---:R-:W2:Y:S04]  /*0070*/  LDG.E R0, desc[UR4][R2.64] ;  /* 0x0000000402007981 */ /* 0x004ea8000c1e1900 */
[----:B------:R-:W2:Y:S04]  /*0080*/  LDG.E R7, desc[UR4][R2.64+0x4] ;  /* 0x0000040402077981 */ /* 0x000ea8000c1e1900 */
[----:B------:R-:W2:Y:S04]  /*0090*/  LDG.E R6, desc[UR4][R2.64+0x8] ;  /* 0x0000080402067981 */ /* 0x000ea8000c1e1900 */
[----:B------:R-:W3:Y:S04]  /*00a0*/  LDG.E R9, desc[UR4][R2.64+0xc] ;  /* 0x00000c0402097981 */ /* 0x000ee8000c1e1900 */
[----:B------:R-:W3:Y:S04]  /*00b0*/  LDG.E R8, desc[UR4][R2.64+0x10] ;  /* 0x0000100402087981 */ /* 0x000ee8000c1e1900 */
[----:B------:R-:W4:Y:S04]  /*00c0*/  LDG.E R11, desc[UR4][R2.64+0x14] ;  /* 0x00001404020b7981 */ /* 0x000f28000c1e1900 */
[----:B------:R-:W4:Y:S04]  /*00d0*/  LDG.E R10, desc[UR4][R2.64+0x18] ;  /* 0x00001804020a7981 */ /* 0x000f28000c1e1900 */
[----:B------:R-:W5:Y:S01]  /*00e0*/  LDG.E R13, desc[UR4][R2.64+0x1c] ;  /* 0x00001c04020d7981 */ /* 0x000f62000c1e1900 */
[----:B0-----:R-:W-:Y:S01]  /*00f0*/  IMAD.WIDE.U32 R4, R15, 0x4, R4 ;  /* 0x000000040f047825 */ /* 0x001fe200078e0004 */
[----:B--2---:R-:W-:-:S04]  /*0100*/  VIMNMX3 R0, R7, R0, R6, !PT ;  /* 0x000000000700720f */ /* 0x004fc80007800106 */
[----:B---3--:R-:W-:-:S04]  /*0110*/  VIMNMX3 R0, R9, R0, R8, !PT ;  /* 0x000000000900720f */ /* 0x008fc80007800108 */
[----:B----4-:R-:W-:-:S04]  /*0120*/  VIMNMX3 R0, R11, R0, R10, !PT ;  /* 0x000000000b00720f */ /* 0x010fc8000780010a */
[----:B-----5:R-:W-:-:S05]  /*0130*/  VIMNMX R13, PT, PT, R0, R13, !PT ;  /* 0x0000000d000d7248 */ /* 0x020fca0007fe0100 */
[----:B------:R-:W-:Y:S01]  /*0140*/  STG.E desc[UR4][R4.64], R13 ;  /* 0x0000000d04007986 */ /* 0x000fe2000c101904 */
[----:B------:R-:W-:Y:S05]  /*0150*/  EXIT ;  /* 0x000000000000794d */ /* 0x000fea0003800000 */
.L_x_0:
[----:B------:R-:W-:-:S00]  /*0160*/  BRA `(.L_x_0) ;  /* 0xfffffffc00fc7947 */ /* 0x000fc0000383ffff */
[----:B------:R-:W-:-:S00]  /*0170*/  NOP ;  /* 0x0000000000007918 */ /* 0x000fc00000000000 */
        /* <DEDUP_REMOVED lines=8> */
.L_x_9:


//--------------------- .text._Z6kernelPiS_       --------------------------
	.section	.text._Z6kernelPiS_,"ax",@progbits
	.align	128
        .global         _Z6kernelPiS_
        .type           _Z6kernelPiS_,@function
        .size           _Z6kernelPiS_,(.L_x_10 - _Z6kernelPiS_)
        .other          _Z6kernelPiS_,@"STO_CUDA_ENTRY STV_DEFAULT"
_Z6kernelPiS_:
.text._Z6kernelPiS_:
[----:B------:R-:W-:Y:S01]  /*0000*/  LDC R1, c[0x0][0x37c] ;  /* 0x0000df00ff017b82 */ /* 0x000fe20000000800 */
[----:B------:R-:W0:Y:S07]  /*0010*/  S2R R7, SR_TID.X ;  /* 0x0000000000077919 */ /* 0x000e2e0000002100 */
[----:B------:R-:W1:Y:S01]  /*0020*/  LDC.64 R2, c[0x0][0x380] ;  /* 0x0000e000ff027b82 */ /* 0x000e620000000a00 */
[----:B------:R-:W2:Y:S01]  /*0030*/  LDCU.64 UR6, c[0x0][0x358] ;  /* 0x00006b00ff0677ac */ /* 0x000ea20008000a00 */
[----:B------:R-:W0:Y:S02]  /*0040*/  S2R R6, SR_CTAID.X ;  /* 0x0000000000067919 */ /* 0x000e240000002500 */
[----:B0-----:R-:W-:-:S04]  /*0050*/  IMAD R5, R6, 0x8, R7 ;  /* 0x0000000806057824 */ /* 0x001fc800078e0207 */
[----:B-1----:R-:W-:-:S05]  /*0060*/  IMAD.WIDE.U32 R2, R5, 0x4, R2 ;  /* 0x0000000405027825 */ /* 0x002fca00078e0002 */
[----:B--2---:R0:W5:Y:S01]  /*0070*/  LDG.E R0, desc[UR6][R2.64] ;  /* 0x0000000602007981 */ /* 0x004162000c1e1900 */
[----:B------:R-:W-:Y:S01]  /*0080*/  ISETP.GT.U32.AND P0, PT, R7, 0x7, PT ;  /* 0x000000070700780c */ /* 0x000fe20003f04070 */
[----:B------:R-:W-:-:S12]  /*0090*/  BSSY.RECONVERGENT B0, `(.L_x_1) ;  /* 0x000000c000007945 */ /* 0x000fd80003800200 */
[----:B0-----:R-:W-:Y:S05]  /*00a0*/  @P0 BRA `(.L_x_2) ;  /* 0x0000000000280947 */ /* 0x001fea0003800000 */
[----:B------:R-:W-:Y:S02]  /*00b0*/  IMAD.MOV.U32 R5, RZ, RZ, R3 ;  /* 0x000000ffff057224 */ /* 0x000fe400078e0003 */
[----:B------:R-:W-:-:S07]  /*00c0*/  IMAD.MOV.U32 R4, RZ, RZ, R7 ;  /* 0x000000ffff047224 */ /* 0x000fce00078e0007 */
.L_x_3:
[----:B------:R-:W-:-:S06]  /*00d0*/  IMAD.MOV.U32 R3, RZ, RZ, R5 ;  /* 0x000000ffff037224 */ /* 0x000fcc00078e0005 */
[----:B------:R0:W2:Y:S01]  /*00e0*/  LDG.E R3, desc[UR6][R2.64] ;  /* 0x0000000602037981 */ /* 0x0000a2000c1e1900 */
[C---:B------:R-:W-:Y:S02]  /*00f0*/  ISETP.GE.U32.AND P0, PT, R4.reuse, 0x4, PT ;  /* 0x000000040400780c */ /* 0x040fe40003f06070 */
[----:B------:R-:W-:Y:S02]  /*0100*/  IADD3 R4, PT, PT, R4, 0x4, RZ ;  /* 0x0000000404047810 */ /* 0x000fe40007ffe0ff */
[----:B0-----:R-:W-:-:S05]  /*0110*/  IADD3 R2, P1, PT, R2, 0x10, RZ ;  /* 0x0000001002027810 */ /* 0x001fca0007f3e0ff */
[----:B------:R-:W-:Y:S01]  /*0120*/  IMAD.X R5, RZ, RZ, R5, P1 ;  /* 0x000000ffff057224 */ /* 0x000fe200008e0605 */
[----:B--2--5:R-:W-:-:S03]  /*0130*/  VIMNMX R0, PT, PT, R3, R0, !PT ;  /* 0x0000000003007248 */ /* 0x024fc60007fe0100 */
[----:B------:R-:W-:Y:S05]  /*0140*/  @!P0 BRA `(.L_x_3) ;  /* 0xfffffffc00e08947 */ /* 0x000fea000383ffff */
.L_x_2:
[----:B------:R-:W-:Y:S05]  /*0150*/  BSYNC.RECONVERGENT B0 ;  /* 0x0000000000007941 */ /* 0x000fea0003800200 */
.L_x_1:
[----:B------:R-:W0:Y:S01]  /*0160*/  S2UR UR5, SR_CgaCtaId ;  /* 0x00000000000579c3 */ /* 0x000e220000008800 */
[----:B------:R-:W-:Y:S02]  /*0170*/  UMOV UR4, 0x400 ;  /* 0x0000040000047882 */ /* 0x000fe40000000000 */
[----:B0-----:R-:W-:-:S06]  /*0180*/  ULEA UR4, UR5, UR4, 0x18 ;  /* 0x0000000405047291 */ /* 0x001fcc000f8ec0ff */
[----:B------:R-:W-:-:S05]  /*0190*/  LEA R3, R7, UR4, 0x2 ;  /* 0x0000000407037c11 */ /* 0x000fca000f8e10ff */
[----:B------:R-:W0:Y:S01]  /*01a0*/  LDCU UR4, c[0x0][0x360] ;  /* 0x00006c00ff0477ac */ /* 0x000e220008000800 */
[----:B-----5:R1:W-:Y:S01]  /*01b0*/  STS [R3], R0 ;  /* 0x0000000003007388 */ /* 0x0203e20000000800 */
[----:B0-----:R-:W-:Y:S01]  /*01c0*/  UISETP.GE.U32.AND UP0, UPT, UR4, 0x2, UPT ;  /* 0x000000020400788c */ /* 0x001fe2000bf06070 */
[----:B------:R-:W-:Y:S08]  /*01d0*/  BAR.SYNC.DEFER_BLOCKING 0x0 ;  /* 0x0000000000007b1d */ /* 0x000ff00000010000 */
[----:B-1----:R-:W-:Y:S05]  /*01e0*/  BRA.U !UP0, `(.L_x_4) ;  /* 0x00000001083c7547 */ /* 0x002fea000b800000 */
[----:B------:R-:W-:-:S07]  /*01f0*/  IMAD.U32 R0, RZ, RZ, UR4 ;  /* 0x00000004ff007e24 */ /* 0x000fce000f8e00ff */
.L_x_7:
[----:B------:R-:W-:Y:S01]  /*0200*/  MOV R5, R0 ;  /* 0x0000000000057202 */ /* 0x000fe20000000f00 */
[----:B------:R-:W-:Y:S01]  /*0210*/  BSSY.RECONVERGENT B0, `(.L_x_5) ;  /* 0x0000009000007945 */ /* 0x000fe20003800200 */
[----:B------:R-:W-:-:S04]  /*0220*/  SHF.R.U32.HI R0, RZ, 0x1, R0 ;  /* 0x00000001ff007819 */ /* 0x000fc80000011600 */
[----:B------:R-:W-:-:S13]  /*0230*/  ISETP.GE.U32.AND P0, PT, R7, R0, PT ;  /* 0x000000000700720c */ /* 0x000fda0003f06070 */
[----:B0-----:R-:W-:Y:S05]  /*0240*/  @P0 BRA `(.L_x_6) ;  /* 0x0000000000140947 */ /* 0x001fea0003800000 */
[----:B------:R-:W-:Y:S01]  /*0250*/  IMAD R2, R0, 0x4, R3 ;  /* 0x0000000400027824 */ /* 0x000fe200078e0203 */
[----:B------:R-:W-:Y:S05]  /*0260*/  LDS R4, [R3] ;  /* 0x0000000003047984 */ /* 0x000fea0000000800 */
[----:B------:R-:W0:Y:S02]  /*0270*/  LDS R2, [R2] ;  /* 0x0000000002027984 */ /* 0x000e240000000800 */
[----:B0-----:R-:W-:-:S13]  /*0280*/  ISETP.GT.AND P0, PT, R2, R4, PT ;  /* 0x000000040200720c */ /* 0x001fda0003f04270 */
[----:B------:R0:W-:Y:S02]  /*0290*/  @P0 STS [R3], R2 ;  /* 0x0000000203000388 */ /* 0x0001e40000000800 */
.L_x_6:
[----:B------:R-:W-:Y:S05]  /*02a0*/  BSYNC.RECONVERGENT B0 ;  /* 0x0000000000007941 */ /* 0x000fea0003800200 */
.L_x_5:
[----:B------:R-:W-:Y:S01]  /*02b0*/  BAR.SYNC.DEFER_BLOCKING 0x0 ;  /* 0x0000000000007b1d */ /* 0x000fe20000010000 */
[----:B------:R-:W-:-:S13]  /*02c0*/  ISETP.GT.U32.AND P0, PT, R5, 0x3, PT ;  /* 0x000000030500780c */ /* 0x000fda0003f04070 */
[----:B------:R-:W-:Y:S05]  /*02d0*/  @P0 BRA `(.L_x_7) ;  /* 0xfffffffc00c80947 */ /* 0x000fea000383ffff */
.L_x_4:
[----:B------:R-:W-:-:S13]  /*02e0*/  ISETP.NE.AND P0, PT, R7, RZ, PT ;  /* 0x000000ff0700720c */ /* 0x000fda0003f05270 */
[----:B------:R-:W-:Y:S05]  /*02f0*/  @P0 EXIT ;  /* 0x000000000000094d */ /* 0x000fea0003800000 */
[----:B------:R-:W1:Y:S01]  /*0300*/  S2UR UR5, SR_CgaCtaId ;  /* 0x00000000000579c3 */ /* 0x000e620000008800 */
[----:B------:R-:W-:-:S07]  /*0310*/  UMOV UR4, 0x400 ;  /* 0x0000040000047882 */ /* 0x000fce0000000000 */
[----:B0-----:R-:W0:Y:S01]  /*0320*/  LDC.64 R2, c[0x0][0x388] ;  /* 0x0000e200ff027b82 */ /* 0x001e220000000a00 */
[----:B-1----:R-:W-:Y:S01]  /*0330*/  ULEA UR4, UR5, UR4, 0x18 ;  /* 0x0000000405047291 */ /* 0x002fe2000f8ec0ff */
[----:B0-----:R-:W-:-:S08]  /*0340*/  IMAD.WIDE.U32 R2, R6, 0x4, R2 ;  /* 0x0000000406027825 */ /* 0x001fd000078e0002 */
[----:B------:R-:W0:Y:S04]  /*0350*/  LDS R5, [UR4] ;  /* 0x00000004ff057984 */ /* 0x000e280008000800 */
[----:B0-----:R-:W-:Y:S01]  /*0360*/  STG.E desc[UR6][R2.64], R5 ;  /* 0x0000000502007986 */ /* 0x001fe2000c101906 */
[----:B------:R-:W-:Y:S05]  /*0370*/  EXIT ;  /* 0x000000000000794d */ /* 0x000fea0003800000 */
.L_x_8:
        /* <DEDUP_REMOVED lines=16> */
.L_x_10:


//--------------------- .nv.shared.reserved.0     --------------------------
	.section	.nv.shared.reserved.0,"aw",@nobits
	.weak		__nv_reservedSMEM_offset_0_alias
	.size		__nv_reservedSMEM_offset_0_alias, 0, 64
	.other		__nv_reservedSMEM_offset_0_alias,@"STO_CUDA_RESERVED_SHARED STV_DEFAULT"
__nv_reservedSMEM_offset_0_alias:
	.zero		0
	.zero		64


//--------------------- .nv.shared._Z6kernelPiS_  --------------------------
	.section	.nv.shared._Z6kernelPiS_,"aw",@nobits
	.sectionflags	@""
	.align	4
.nv.shared._Z6kernelPiS_:
	.zero		1040


//--------------------- .nv.constant0._Z7kernel2PiS_ --------------------------
	.section	.nv.constant0._Z7kernel2PiS_,"a",@progbits
	.sectionflags	@""
	.align	4
.nv.constant0._Z7kernel2PiS_:
	.zero		912


//--------------------- .nv.constant0._Z6kernelPiS_ --------------------------
	.section	.nv.constant0._Z6kernelPiS_,"a",@progbits
	.sectionflags	@""
	.align	4
.nv.constant0._Z6kernelPiS_:
	.zero		912


//--------------------- SYMBOLS --------------------------

	.type		.nv.reservedSmem.offset0,@object
	.size		.nv.reservedSmem.offset0,0x4
	.type		.nv.reservedSmem.cap,@object
	.size		.nv.reservedSmem.cap,0x4
